//
// Generated by NVIDIA NVVM Compiler
//
// Compiler Build ID: CL-36424714
// Cuda compilation tools, release 13.0, V13.0.88
// Based on NVVM 20.0.0
//

.version 9.0
.target sm_100
.address_size 64

	// .globl	_Z29binaryCrossEntropyFusedKernelPfS_S_S_ii

.visible .entry _Z29binaryCrossEntropyFusedKernelPfS_S_S_ii(
	.param .u64 .ptr .align 1 _Z29binaryCrossEntropyFusedKernelPfS_S_S_ii_param_0,
	.param .u64 .ptr .align 1 _Z29binaryCrossEntropyFusedKernelPfS_S_S_ii_param_1,
	.param .u64 .ptr .align 1 _Z29binaryCrossEntropyFusedKernelPfS_S_S_ii_param_2,
	.param .u64 .ptr .align 1 _Z29binaryCrossEntropyFusedKernelPfS_S_S_ii_param_3,
	.param .u32 _Z29binaryCrossEntropyFusedKernelPfS_S_S_ii_param_4,
	.param .u32 _Z29binaryCrossEntropyFusedKernelPfS_S_S_ii_param_5
)
{
	.reg .pred 	%p<15>;
	.reg .b32 	%r<48>;
	.reg .b32 	%f<173>;
	.reg .b64 	%rd<33>;

	ld.param.u64 	%rd10, [_Z29binaryCrossEntropyFusedKernelPfS_S_S_ii_param_0];
	ld.param.u64 	%rd12, [_Z29binaryCrossEntropyFusedKernelPfS_S_S_ii_param_1];
	ld.param.u64 	%rd13, [_Z29binaryCrossEntropyFusedKernelPfS_S_S_ii_param_2];
	ld.param.u64 	%rd11, [_Z29binaryCrossEntropyFusedKernelPfS_S_S_ii_param_3];
	ld.param.u32 	%r24, [_Z29binaryCrossEntropyFusedKernelPfS_S_S_ii_param_4];
	ld.param.u32 	%r23, [_Z29binaryCrossEntropyFusedKernelPfS_S_S_ii_param_5];
	cvta.to.global.u64 	%rd1, %rd13;
	cvta.to.global.u64 	%rd2, %rd12;
	mov.u32 	%r25, %ctaid.x;
	mov.u32 	%r26, %ntid.x;
	mov.u32 	%r27, %tid.x;
	mad.lo.s32 	%r1, %r25, %r26, %r27;
	setp.ge.s32 	%p1, %r1, %r24;
	@%p1 bra 	$L__BB0_15;
	cvta.to.global.u64 	%rd14, %rd10;
	mul.wide.s32 	%rd15, %r1, 4;
	add.s64 	%rd16, %rd14, %rd15;
	ld.global.f32 	%f1, [%rd16];
	setp.lt.s32 	%p2, %r23, 1;
	mov.f32 	%f172, 0f00000000;
	@%p2 bra 	$L__BB0_14;
	mul.lo.s32 	%r2, %r23, %r1;
	and.b32  	%r3, %r23, 15;
	setp.lt.u32 	%p3, %r23, 16;
	mov.f32 	%f172, 0f00000000;
	mov.b32 	%r44, 0;
	@%p3 bra 	$L__BB0_5;
	and.b32  	%r44, %r23, 2147483632;
	neg.s32 	%r42, %r44;
	add.s64 	%rd3, %rd2, 32;
	add.s64 	%rd31, %rd1, 32;
	mov.f32 	%f172, 0f00000000;
	mov.u32 	%r41, %r2;
$L__BB0_4:
	.pragma "nounroll";
	mul.wide.s32 	%rd17, %r41, 4;
	add.s64 	%rd18, %rd3, %rd17;
	ld.global.f32 	%f19, [%rd18+-32];
	ld.global.f32 	%f20, [%rd31+-32];
	fma.rn.f32 	%f21, %f19, %f20, %f172;
	ld.global.f32 	%f22, [%rd18+-28];
	ld.global.f32 	%f23, [%rd31+-28];
	fma.rn.f32 	%f24, %f22, %f23, %f21;
	ld.global.f32 	%f25, [%rd18+-24];
	ld.global.f32 	%f26, [%rd31+-24];
	fma.rn.f32 	%f27, %f25, %f26, %f24;
	ld.global.f32 	%f28, [%rd18+-20];
	ld.global.f32 	%f29, [%rd31+-20];
	fma.rn.f32 	%f30, %f28, %f29, %f27;
	ld.global.f32 	%f31, [%rd18+-16];
	ld.global.f32 	%f32, [%rd31+-16];
	fma.rn.f32 	%f33, %f31, %f32, %f30;
	ld.global.f32 	%f34, [%rd18+-12];
	ld.global.f32 	%f35, [%rd31+-12];
	fma.rn.f32 	%f36, %f34, %f35, %f33;
	ld.global.f32 	%f37, [%rd18+-8];
	ld.global.f32 	%f38, [%rd31+-8];
	fma.rn.f32 	%f39, %f37, %f38, %f36;
	ld.global.f32 	%f40, [%rd18+-4];
	ld.global.f32 	%f41, [%rd31+-4];
	fma.rn.f32 	%f42, %f40, %f41, %f39;
	ld.global.f32 	%f43, [%rd18];
	ld.global.f32 	%f44, [%rd31];
	fma.rn.f32 	%f45, %f43, %f44, %f42;
	ld.global.f32 	%f46, [%rd18+4];
	ld.global.f32 	%f47, [%rd31+4];
	fma.rn.f32 	%f48, %f46, %f47, %f45;
	ld.global.f32 	%f49, [%rd18+8];
	ld.global.f32 	%f50, [%rd31+8];
	fma.rn.f32 	%f51, %f49, %f50, %f48;
	ld.global.f32 	%f52, [%rd18+12];
	ld.global.f32 	%f53, [%rd31+12];
	fma.rn.f32 	%f54, %f52, %f53, %f51;
	ld.global.f32 	%f55, [%rd18+16];
	ld.global.f32 	%f56, [%rd31+16];
	fma.rn.f32 	%f57, %f55, %f56, %f54;
	ld.global.f32 	%f58, [%rd18+20];
	ld.global.f32 	%f59, [%rd31+20];
	fma.rn.f32 	%f60, %f58, %f59, %f57;
	ld.global.f32 	%f61, [%rd18+24];
	ld.global.f32 	%f62, [%rd31+24];
	fma.rn.f32 	%f63, %f61, %f62, %f60;
	ld.global.f32 	%f64, [%rd18+28];
	ld.global.f32 	%f65, [%rd31+28];
	fma.rn.f32 	%f172, %f64, %f65, %f63;
	add.s32 	%r42, %r42, 16;
	add.s32 	%r41, %r41, 16;
	add.s64 	%rd31, %rd31, 64;
	setp.ne.s32 	%p4, %r42, 0;
	@%p4 bra 	$L__BB0_4;
$L__BB0_5:
	setp.eq.s32 	%p5, %r3, 0;
	@%p5 bra 	$L__BB0_14;
	and.b32  	%r11, %r23, 7;
	setp.lt.u32 	%p6, %r3, 8;
	@%p6 bra 	$L__BB0_8;
	add.s32 	%r29, %r44, %r2;
	mul.wide.s32 	%rd19, %r29, 4;
	add.s64 	%rd20, %rd2, %rd19;
	ld.global.f32 	%f67, [%rd20];
	mul.wide.u32 	%rd21, %r44, 4;
	add.s64 	%rd22, %rd1, %rd21;
	ld.global.f32 	%f68, [%rd22];
	fma.rn.f32 	%f69, %f67, %f68, %f172;
	ld.global.f32 	%f70, [%rd20+4];
	ld.global.f32 	%f71, [%rd22+4];
	fma.rn.f32 	%f72, %f70, %f71, %f69;
	ld.global.f32 	%f73, [%rd20+8];
	ld.global.f32 	%f74, [%rd22+8];
	fma.rn.f32 	%f75, %f73, %f74, %f72;
	ld.global.f32 	%f76, [%rd20+12];
	ld.global.f32 	%f77, [%rd22+12];
	fma.rn.f32 	%f78, %f76, %f77, %f75;
	ld.global.f32 	%f79, [%rd20+16];
	ld.global.f32 	%f80, [%rd22+16];
	fma.rn.f32 	%f81, %f79, %f80, %f78;
	ld.global.f32 	%f82, [%rd20+20];
	ld.global.f32 	%f83, [%rd22+20];
	fma.rn.f32 	%f84, %f82, %f83, %f81;
	ld.global.f32 	%f85, [%rd20+24];
	ld.global.f32 	%f86, [%rd22+24];
	fma.rn.f32 	%f87, %f85, %f86, %f84;
	ld.global.f32 	%f88, [%rd20+28];
	ld.global.f32 	%f89, [%rd22+28];
	fma.rn.f32 	%f172, %f88, %f89, %f87;
	add.s32 	%r44, %r44, 8;
$L__BB0_8:
	setp.eq.s32 	%p7, %r11, 0;
	@%p7 bra 	$L__BB0_14;
	and.b32  	%r14, %r23, 3;
	setp.lt.u32 	%p8, %r11, 4;
	@%p8 bra 	$L__BB0_11;
	add.s32 	%r30, %r44, %r2;
	mul.wide.s32 	%rd23, %r30, 4;
	add.s64 	%rd24, %rd2, %rd23;
	ld.global.f32 	%f91, [%rd24];
	mul.wide.u32 	%rd25, %r44, 4;
	add.s64 	%rd26, %rd1, %rd25;
	ld.global.f32 	%f92, [%rd26];
	fma.rn.f32 	%f93, %f91, %f92, %f172;
	ld.global.f32 	%f94, [%rd24+4];
	ld.global.f32 	%f95, [%rd26+4];
	fma.rn.f32 	%f96, %f94, %f95, %f93;
	ld.global.f32 	%f97, [%rd24+8];
	ld.global.f32 	%f98, [%rd26+8];
	fma.rn.f32 	%f99, %f97, %f98, %f96;
	ld.global.f32 	%f100, [%rd24+12];
	ld.global.f32 	%f101, [%rd26+12];
	fma.rn.f32 	%f172, %f100, %f101, %f99;
	add.s32 	%r44, %r44, 4;
$L__BB0_11:
	setp.eq.s32 	%p9, %r14, 0;
	@%p9 bra 	$L__BB0_14;
	mul.wide.u32 	%rd27, %r44, 4;
	add.s64 	%rd32, %rd1, %rd27;
	add.s32 	%r47, %r44, %r2;
	neg.s32 	%r46, %r14;
$L__BB0_13:
	.pragma "nounroll";
	mul.wide.s32 	%rd28, %r47, 4;
	add.s64 	%rd29, %rd2, %rd28;
	ld.global.f32 	%f102, [%rd29];
	ld.global.f32 	%f103, [%rd32];
	fma.rn.f32 	%f172, %f102, %f103, %f172;
	add.s64 	%rd32, %rd32, 4;
	add.s32 	%r47, %r47, 1;
	add.s32 	%r46, %r46, 1;
	setp.ne.s32 	%p10, %r46, 0;
	@%p10 bra 	$L__BB0_13;
$L__BB0_14:
	fma.rn.f32 	%f104, %f172, 0fBBBB989D, 0f3F000000;
	cvt.sat.f32.f32 	%f105, %f104;
	mov.f32 	%f106, 0f4B400001;
	mov.f32 	%f107, 0f437C0000;
	fma.rm.f32 	%f108, %f105, %f107, %f106;
	add.f32 	%f109, %f108, 0fCB40007F;
	neg.f32 	%f110, %f109;
	fma.rn.f32 	%f111, %f172, 0fBFB8AA3B, %f110;
	fma.rn.f32 	%f112, %f172, 0fB2A57060, %f111;
	mov.b32 	%r31, %f108;
	shl.b32 	%r32, %r31, 23;
	mov.b32 	%f113, %r32;
	ex2.approx.ftz.f32 	%f114, %f112;
	fma.rn.f32 	%f115, %f114, %f113, 0f3F800000;
	rcp.rn.f32 	%f116, %f115;
	min.f32 	%f117, %f116, 0f3F7FFFFE;
	max.f32 	%f118, %f117, 0f33D6BF95;
	mov.b32 	%r33, %f118;
	add.s32 	%r34, %r33, -1059760811;
	and.b32  	%r35, %r34, -8388608;
	sub.s32 	%r36, %r33, %r35;
	mov.b32 	%f119, %r36;
	cvt.rn.f32.s32 	%f120, %r35;
	fma.rn.f32 	%f121, %f120, 0f34000000, 0f00000000;
	add.f32 	%f122, %f119, 0fBF800000;
	fma.rn.f32 	%f123, %f122, 0fBE055027, 0f3E1039F6;
	fma.rn.f32 	%f124, %f123, %f122, 0fBDF8CDCC;
	fma.rn.f32 	%f125, %f124, %f122, 0f3E0F2955;
	fma.rn.f32 	%f126, %f125, %f122, 0fBE2AD8B9;
	fma.rn.f32 	%f127, %f126, %f122, 0f3E4CED0B;
	fma.rn.f32 	%f128, %f127, %f122, 0fBE7FFF22;
	fma.rn.f32 	%f129, %f128, %f122, 0f3EAAAA78;
	fma.rn.f32 	%f130, %f129, %f122, 0fBF000000;
	mul.f32 	%f131, %f122, %f130;
	fma.rn.f32 	%f132, %f131, %f122, %f122;
	fma.rn.f32 	%f133, %f121, 0f3F317218, %f132;
	setp.gt.u32 	%p11, %r33, 2139095039;
	fma.rn.f32 	%f134, %f118, 0f7F800000, 0f7F800000;
	selp.f32 	%f135, %f134, %f133, %p11;
	mov.f32 	%f136, 0f3F800000;
	sub.f32 	%f137, %f136, %f1;
	sub.f32 	%f138, %f136, %f118;
	setp.lt.f32 	%p12, %f138, 0f00800000;
	mul.f32 	%f139, %f138, 0f4B000000;
	selp.f32 	%f140, %f139, %f138, %p12;
	selp.f32 	%f141, 0fC1B80000, 0f00000000, %p12;
	mov.b32 	%r37, %f140;
	add.s32 	%r38, %r37, -1059760811;
	and.b32  	%r39, %r38, -8388608;
	sub.s32 	%r40, %r37, %r39;
	mov.b32 	%f142, %r40;
	cvt.rn.f32.s32 	%f143, %r39;
	fma.rn.f32 	%f144, %f143, 0f34000000, %f141;
	add.f32 	%f145, %f142, 0fBF800000;
	fma.rn.f32 	%f146, %f145, 0fBE055027, 0f3E1039F6;
	fma.rn.f32 	%f147, %f146, %f145, 0fBDF8CDCC;
	fma.rn.f32 	%f148, %f147, %f145, 0f3E0F2955;
	fma.rn.f32 	%f149, %f148, %f145, 0fBE2AD8B9;
	fma.rn.f32 	%f150, %f149, %f145, 0f3E4CED0B;
	fma.rn.f32 	%f151, %f150, %f145, 0fBE7FFF22;
	fma.rn.f32 	%f152, %f151, %f145, 0f3EAAAA78;
	fma.rn.f32 	%f153, %f152, %f145, 0fBF000000;
	mul.f32 	%f154, %f145, %f153;
	fma.rn.f32 	%f155, %f154, %f145, %f145;
	fma.rn.f32 	%f156, %f144, 0f3F317218, %f155;
	setp.gt.u32 	%p13, %r37, 2139095039;
	fma.rn.f32 	%f157, %f140, 0f7F800000, 0f7F800000;
	selp.f32 	%f158, %f157, %f156, %p13;
	setp.eq.f32 	%p14, %f140, 0f00000000;
	selp.f32 	%f159, 0fFF800000, %f158, %p14;
	mul.f32 	%f160, %f137, %f159;
	fma.rn.f32 	%f161, %f1, %f135, %f160;
	neg.f32 	%f162, %f161;
	cvta.to.global.u64 	%rd30, %rd11;
	atom.global.add.f32 	%f163, [%rd30], %f162;
$L__BB0_15:
	ret;

}


// ===== COMPILED SASS (sm_100) =====

	.target	sm_100

	.elftype	@"ET_EXEC"


//--------------------- .note.nv.tkinfo           --------------------------
	.section	.note.nv.tkinfo,"",@"SHT_NOTE"
	.sectionflags	@"SHF_NOTE_NV_TKINFO"
	.tkinfo
        /*0018*/ 	.word	0x00000002
        /*0030*/ 	.string	""
        /*0030*/ 	.string	"ptxas"
        /*0030*/ 	.string	"Cuda compilation tools, release 13.0, V13.0.88"
        /*0030*/ 	.string	"Build cuda_13.0.r13.0/compiler.36424714_0"
        /*0030*/ 	.string	"-arch sm_100 -m 64 "



//--------------------- .note.nv.cuinfo           --------------------------
	.section	.note.nv.cuinfo,"",@"SHT_NOTE"
	.sectionflags	@"SHF_NOTE_NV_CUINFO"
        /*0018*/ 	.short	0x0002
        /*001a*/ 	.short	0x0064
        /*001c*/ 	.short	0x0082
	.zero		2


//--------------------- .nv.info                  --------------------------
	.section	.nv.info,"",@"SHT_CUDA_INFO"
	.align	4


	//----- nvinfo : EIATTR_REGCOUNT
	.align		4
        /*0000*/ 	.byte	0x04, 0x2f
        /*0002*/ 	.short	(.L_1 - .L_0)
	.align		4
.L_0:
        /*0004*/ 	.word	index@(_Z29binaryCrossEntropyFusedKernelPfS_S_S_ii)
        /*0008*/ 	.word	0x0000001e


	//----- nvinfo : EIATTR_FRAME_SIZE
	.align		4
.L_1:
        /*000c*/ 	.byte	0x04, 0x11
        /*000e*/ 	.short	(.L_3 - .L_2)
	.align		4
.L_2:
        /*0010*/ 	.word	index@($__internal_0_$__cuda_sm20_rcp_rn_f32_slowpath)
        /*0014*/ 	.word	0x00000000


	//----- nvinfo : EIATTR_FRAME_SIZE
	.align		4
.L_3:
        /*0018*/ 	.byte	0x04, 0x11
        /*001a*/ 	.short	(.L_5 - .L_4)
	.align		4
.L_4:
        /*001c*/ 	.word	index@(_Z29binaryCrossEntropyFusedKernelPfS_S_S_ii)
        /*0020*/ 	.word	0x00000000


	//----- nvinfo : EIATTR_MIN_STACK_SIZE
	.align		4
.L_5:
        /*0024*/ 	.byte	0x04, 0x12
        /*0026*/ 	.short	(.L_7 - .L_6)
	.align		4
.L_6:
        /*0028*/ 	.word	index@(_Z29binaryCrossEntropyFusedKernelPfS_S_S_ii)
        /*002c*/ 	.word	0x00000000
.L_7:


//--------------------- .nv.compat                --------------------------
	.section	.nv.compat,"",@"SHT_CUDA_COMPAT_INFO"
	.align	4
        /*0000*/ 	.byte	0x02, 0x09, 0x00, 0x00, 0x02, 0x02, 0x01, 0x00, 0x02, 0x05, 0x05, 0x00, 0x03, 0x07, 0x01, 0x01
        /*0010*/ 	.byte	0x02, 0x03, 0x00, 0x00, 0x02, 0x06, 0x01, 0x00, 0x04, 0x0b, 0x08, 0x00, 0x01, 0x00, 0x00, 0x00
        /*0020*/ 	.byte	0x00, 0x00, 0x00, 0x00


//--------------------- .nv.info._Z29binaryCrossEntropyFusedKernelPfS_S_S_ii --------------------------
	.section	.nv.info._Z29binaryCrossEntropyFusedKernelPfS_S_S_ii,"",@"SHT_CUDA_INFO"
	.sectionflags	@""
	.align	4


	//----- nvinfo : EIATTR_CUDA_API_VERSION
	.align		4
        /*0000*/ 	.byte	0x04, 0x37
        /*0002*/ 	.short	(.L_9 - .L_8)
.L_8:
        /*0004*/ 	.word	0x00000082


	//----- nvinfo : EIATTR_KPARAM_INFO
	.align		4
.L_9:
        /*0008*/ 	.byte	0x04, 0x17
        /*000a*/ 	.short	(.L_11 - .L_10)
.L_10:
        /*000c*/ 	.word	0x00000000
        /*0010*/ 	.short	0x0005
        /*0012*/ 	.short	0x0024
        /*0014*/ 	.byte	0x00, 0xf0, 0x11, 0x00


	//----- nvinfo : EIATTR_KPARAM_INFO
	.align		4
.L_11:
        /*0018*/ 	.byte	0x04, 0x17
        /*001a*/ 	.short	(.L_13 - .L_12)
.L_12:
        /*001c*/ 	.word	0x00000000
        /*0020*/ 	.short	0x0004
        /*0022*/ 	.short	0x0020
        /*0024*/ 	.byte	0x00, 0xf0, 0x11, 0x00


	//----- nvinfo : EIATTR_KPARAM_INFO
	.align		4
.L_13:
        /*0028*/ 	.byte	0x04, 0x17
        /*002a*/ 	.short	(.L_15 - .L_14)
.L_14:
        /*002c*/ 	.word	0x00000000
        /*0030*/ 	.short	0x0003
        /*0032*/ 	.short	0x0018
        /*0034*/ 	.byte	0x00, 0xf5, 0x21, 0x00


	//----- nvinfo : EIATTR_KPARAM_INFO
	.align		4
.L_15:
        /*0038*/ 	.byte	0x04, 0x17
        /*003a*/ 	.short	(.L_17 - .L_16)
.L_16:
        /*003c*/ 	.word	0x00000000
        /*0040*/ 	.short	0x0002
        /*0042*/ 	.short	0x0010
        /*0044*/ 	.byte	0x00, 0xf5, 0x21, 0x00


	//----- nvinfo : EIATTR_KPARAM_INFO
	.align		4
.L_17:
        /*0048*/ 	.byte	0x04, 0x17
        /*004a*/ 	.short	(.L_19 - .L_18)
.L_18:
        /*004c*/ 	.word	0x00000000
        /*0050*/ 	.short	0x0001
        /*0052*/ 	.short	0x0008
        /*0054*/ 	.byte	0x00, 0xf5, 0x21, 0x00


	//----- nvinfo : EIATTR_KPARAM_INFO
	.align		4
.L_19:
        /*0058*/ 	.byte	0x04, 0x17
        /*005a*/ 	.short	(.L_21 - .L_20)
.L_20:
        /*005c*/ 	.word	0x00000000
        /*0060*/ 	.short	0x0000
        /*0062*/ 	.short	0x0000
        /*0064*/ 	.byte	0x00, 0xf5, 0x21, 0x00


	//----- nvinfo : EIATTR_SPARSE_MMA_MASK
	.align		4
.L_21:
        /*0068*/ 	.byte	0x03, 0x50
        /*006a*/ 	.short	0x0000


	//----- nvinfo : EIATTR_MAXREG_COUNT
	.align		4
        /*006c*/ 	.byte	0x03, 0x1b
        /*006e*/ 	.short	0x00ff


	//----- nvinfo : EIATTR_MERCURY_ISA_VERSION
	.align		4
        /*0070*/ 	.byte	0x03, 0x5f
        /*0072*/ 	.short	0x0101


	//----- nvinfo : EIATTR_VRC_CTA_INIT_COUNT
	.align		4
        /*0074*/ 	.byte	0x02, 0x4a
	.zero		1
	.zero		1


	//----- nvinfo : EIATTR_EXIT_INSTR_OFFSETS
	.align		4
        /*0078*/ 	.byte	0x04, 0x1c
        /*007a*/ 	.short	(.L_23 - .L_22)


	//   ....[0]....
.L_22:
        /*007c*/ 	.word	0x00000070


	//   ....[1]....
        /*0080*/ 	.word	0x00000f70


	//----- nvinfo : EIATTR_CRS_STACK_SIZE
	.align		4
.L_23:
        /*0084*/ 	.byte	0x04, 0x1e
        /*0086*/ 	.short	(.L_25 - .L_24)
.L_24:
        /*0088*/ 	.word	0x00000000


	//----- nvinfo : EIATTR_CBANK_PARAM_SIZE
	.align		4
.L_25:
        /*008c*/ 	.byte	0x03, 0x19
        /*008e*/ 	.short	0x0028


	//----- nvinfo : EIATTR_PARAM_CBANK
	.align		4
        /*0090*/ 	.byte	0x04, 0x0a
        /*0092*/ 	.short	(.L_27 - .L_26)
	.align		4
.L_26:
        /*0094*/ 	.word	index@(.nv.constant0._Z29binaryCrossEntropyFusedKernelPfS_S_S_ii)
        /*0098*/ 	.short	0x0380
        /*009a*/ 	.short	0x0028


	//----- nvinfo : EIATTR_SW_WAR
	.align		4
.L_27:
        /*009c*/ 	.byte	0x04, 0x36
        /*009e*/ 	.short	(.L_29 - .L_28)
.L_28:
        /*00a0*/ 	.word	0x00000008
.L_29:


//--------------------- .nv.callgraph             --------------------------
	.section	.nv.callgraph,"",@"SHT_CUDA_CALLGRAPH"
	.align	4
	.sectionentsize	8
	.align		4
        /*0000*/ 	.word	0x00000000
	.align		4
        /*0004*/ 	.word	0xffffffff
	.align		4
        /*0008*/ 	.word	0x00000000
	.align		4
        /*000c*/ 	.word	0xfffffffe
	.align		4
        /*0010*/ 	.word	0x00000000
	.align		4
        /*0014*/ 	.word	0xfffffffd
	.align		4
        /*0018*/ 	.word	0x00000000
	.align		4
        /*001c*/ 	.word	0xfffffffc


//--------------------- .text._Z29binaryCrossEntropyFusedKernelPfS_S_S_ii --------------------------
	.section	.text._Z29binaryCrossEntropyFusedKernelPfS_S_S_ii,"ax",@progbits
	.align	128
        .global         _Z29binaryCrossEntropyFusedKernelPfS_S_S_ii
        .type           _Z29binaryCrossEntropyFusedKernelPfS_S_S_ii,@function
        .size           _Z29binaryCrossEntropyFusedKernelPfS_S_S_ii,(.L_x_14 - _Z29binaryCrossEntropyFusedKernelPfS_S_S_ii)
        .other          _Z29binaryCrossEntropyFusedKernelPfS_S_S_ii,@"STO_CUDA_ENTRY STV_DEFAULT"
_Z29binaryCrossEntropyFusedKernelPfS_S_S_ii:
.text._Z29binaryCrossEntropyFusedKernelPfS_S_S_ii:
[----:B------:R-:W-:Y:S01]  /*0000*/  LDC R1, c[0x0][0x37c] ;  /* 0x0000df00ff017b82 */ /* 0x000fe20000000800 */
[----:B------:R-:W0:Y:S07]  /*0010*/  S2R R0, SR_TID.X ;  /* 0x0000000000007919 */ /* 0x000e2e0000002100 */
[----:B------:R-:W0:Y:S01]  /*0020*/  S2UR UR4, SR_CTAID.X ;  /* 0x00000000000479c3 */ /* 0x000e220000002500 */
[----:B------:R-:W1:Y:S07]  /*0030*/  LDCU UR5, c[0x0][0x3a0] ;  /* 0x00007400ff0577ac */ /* 0x000e6e0008000800 */
[----:B------:R-:W0:Y:S02]  /*0040*/  LDC R3, c[0x0][0x360] ;  /* 0x0000d800ff037b82 */ /* 0x000e240000000800 */
[----:B0-----:R-:W-:-:S05]  /*0050*/  IMAD R3, R3, UR4, R0 ;  /* 0x0000000403037c24 */ /* 0x001fca000f8e0200 */
[----:B-1----:R-:W-:-:S13]  /*0060*/  ISETP.GE.AND P0, PT, R3, UR5, PT ;  /* 0x0000000503007c0c */ /* 0x002fda000bf06270 */
[----:B------:R-:W-:Y:S05]  /*0070*/  @P0 EXIT ;  /* 0x000000000000094d */ /* 0x000fea0003800000 */
[----:B------:R-:W0:Y:S01]  /*0080*/  LDC.64 R6, c[0x0][0x380] ;  /* 0x0000e000ff067b82 */ /* 0x000e220000000a00 */
[----:B------:R-:W1:Y:S01]  /*0090*/  LDCU.64 UR12, c[0x0][0x358] ;  /* 0x00006b00ff0c77ac */ /* 0x000e620008000a00 */
[----:B------:R-:W2:Y:S01]  /*00a0*/  LDCU UR8, c[0x0][0x3a4] ;  /* 0x00007480ff0877ac */ /* 0x000ea20008000800 */
[----:B0-----:R-:W-:-:S06]  /*00b0*/  IMAD.WIDE R6, R3, 0x4, R6 ;  /* 0x0000000403067825 */ /* 0x001fcc00078e0206 */
[----:B-1----:R0:W5:Y:S01]  /*00c0*/  LDG.E R6, desc[UR12][R6.64] ;  /* 0x0000000c06067981 */ /* 0x002162000c1e1900 */
[----:B--2---:R-:W-:Y:S01]  /*00d0*/  UISETP.GE.AND UP0, UPT, UR8, 0x1, UPT ;  /* 0x000000010800788c */ /* 0x004fe2000bf06270 */
[----:B------:R-:W-:-:S08]  /*00e0*/  HFMA2 R15, -RZ, RZ, 0, 0 ;  /* 0x00000000ff0f7431 */ /* 0x000fd000000001ff */
[----:B0-----:R-:W-:Y:S05]  /*00f0*/  BRA.U !UP0, `(.L_x_0) ;  /* 0x0000000908647547 */ /* 0x001fea000b800000 */
[----:B------:R-:W-:Y:S02]  /*0100*/  UISETP.GE.U32.AND UP1, UPT, UR8, 0x10, UPT ;  /* 0x000000100800788c */ /* 0x000fe4000bf26070 */
[----:B------:R-:W-:Y:S01]  /*0110*/  IMAD R7, R3, UR8, RZ ;  /* 0x0000000803077c24 */ /* 0x000fe2000f8e02ff */
[----:B------:R-:W-:Y:S01]  /*0120*/  ULOP3.LUT UR9, UR8, 0xf, URZ, 0xc0, !UPT ;  /* 0x0000000f08097892 */ /* 0x000fe2000f8ec0ff */
[----:B------:R-:W-:Y:S02]  /*0130*/  MOV R15, RZ ;  /* 0x000000ff000f7202 */ /* 0x000fe40000000f00 */
[----:B------:R-:W-:Y:S01]  /*0140*/  MOV R8, RZ ;  /* 0x000000ff00087202 */ /* 0x000fe20000000f00 */
[----:B------:R-:W-:Y:S02]  /*0150*/  UISETP.NE.AND UP0, UPT, UR9, URZ, UPT ;  /* 0x000000ff0900728c */ /* 0x000fe4000bf05270 */
[----:B------:R-:W-:Y:S09]  /*0160*/  BRA.U !UP1, `(.L_x_1) ;  /* 0x0000000509187547 */ /* 0x000ff2000b800000 */
[----:B------:R-:W0:Y:S01]  /*0170*/  LDCU.64 UR4, c[0x0][0x390] ;  /* 0x00007200ff0477ac */ /* 0x000e220008000a00 */
[----:B------:R-:W-:Y:S02]  /*0180*/  MOV R15, RZ ;  /* 0x000000ff000f7202 */ /* 0x000fe40000000f00 */
[----:B------:R-:W-:Y:S01]  /*0190*/  MOV R0, R7 ;  /* 0x0000000700007202 */ /* 0x000fe20000000f00 */
[----:B------:R-:W1:Y:S01]  /*01a0*/  LDCU.64 UR6, c[0x0][0x388] ;  /* 0x00007100ff0677ac */ /* 0x000e620008000a00 */
[----:B------:R-:W-:-:S04]  /*01b0*/  ULOP3.LUT UR10, UR8, 0x7ffffff0, URZ, 0xc0, !UPT ;  /* 0x7ffffff0080a7892 */ /* 0x000fc8000f8ec0ff */
[----:B------:R-:W-:Y:S02]  /*01c0*/  UIADD3 UR11, UPT, UPT, -UR10, URZ, URZ ;  /* 0x000000ff0a0b7290 */ /* 0x000fe4000fffe1ff */
[----:B------:R-:W-:Y:S01]  /*01d0*/  MOV R8, UR10 ;  /* 0x0000000a00087c02 */ /* 0x000fe20008000f00 */
[----:B0-----:R-:W-:-:S04]  /*01e0*/  UIADD3 UR4, UP2, UPT, UR4, 0x20, URZ ;  /* 0x0000002004047890 */ /* 0x001fc8000ff5e0ff */
[----:B------:R-:W-:Y:S02]  /*01f0*/  UIADD3.X UR5, UPT, UPT, URZ, UR5, URZ, UP2, !UPT ;  /* 0x00000005ff057290 */ /* 0x000fe400097fe4ff */
[----:B-1----:R-:W-:Y:S01]  /*0200*/  UIADD3 UR6, UP1, UPT, UR6, 0x20, URZ ;  /* 0x0000002006067890 */ /* 0x002fe2000ff3e0ff */
[----:B------:R-:W-:-:S03]  /*0210*/  MOV R2, UR4 ;  /* 0x0000000400027c02 */ /* 0x000fc60008000f00 */
[----:B------:R-:W-:Y:S01]  /*0220*/  MOV R3, UR5 ;  /* 0x0000000500037c02 */ /* 0x000fe20008000f00 */
[----:B------:R-:W-:-:S12]  /*0230*/  UIADD3.X UR7, UPT, UPT, URZ, UR7, URZ, UP1, !UPT ;  /* 0x00000007ff077290 */ /* 0x000fd80008ffe4ff */
.L_x_2:
[----:B------:R-:W-:Y:S01]  /*0240*/  MOV R4, UR6 ;  /* 0x0000000600047c02 */ /* 0x000fe20008000f00 */
[----:B------:R-:W2:Y:S01]  /*0250*/  LDG.E R17, desc[UR12][R2.64+-0x20] ;  /* 0xffffe00c02117981 */ /* 0x000ea2000c1e1900 */
[----:B------:R-:W-:-:S03]  /*0260*/  MOV R5, UR7 ;  /* 0x0000000700057c02 */ /* 0x000fc60008000f00 */
[----:B------:R-:W3:Y:S01]  /*0270*/  LDG.E R25, desc[UR12][R2.64+-0x1c] ;  /* 0xffffe40c02197981 */ /* 0x000ee2000c1e1900 */
[----:B------:R-:W-:-:S03]  /*0280*/  IMAD.WIDE R4, R0, 0x4, R4 ;  /* 0x0000000400047825 */ /* 0x000fc600078e0204 */
[----:B------:R-:W4:Y:S04]  /*0290*/  LDG.E R19, desc[UR12][R2.64+-0x18] ;  /* 0xffffe80c02137981 */ /* 0x000f28000c1e1900 */
[----:B------:R-:W2:Y:S04]  /*02a0*/  LDG.E R16, desc[UR12][R4.64+-0x20] ;  /* 0xffffe00c04107981 */ /* 0x000ea8000c1e1900 */
[----:B------:R-:W3:Y:S04]  /*02b0*/  LDG.E R18, desc[UR12][R4.64+-0x1c] ;  /* 0xffffe40c04127981 */ /* 0x000ee8000c1e1900 */
[----:B------:R-:W4:Y:S04]  /*02c0*/  LDG.E R20, desc[UR12][R4.64+-0x18] ;  /* 0xffffe80c04147981 */ /* 0x000f28000c1e1900 */
        /* <DEDUP_REMOVED lines=9> */
[----:B------:R-:W4:Y:S01]  /*0360*/  LDG.E R14, desc[UR12][R4.64+-0x4] ;  /* 0xfffffc0c040e7981 */ /* 0x000f22000c1e1900 */
[----:B--2---:R-:W-:-:S03]  /*0370*/  FFMA R17, R16, R17, R15 ;  /* 0x0000001110117223 */ /* 0x004fc6000000000f */
[----:B------:R-:W2:Y:S04]  /*0380*/  LDG.E R15, desc[UR12][R2.64] ;  /* 0x0000000c020f7981 */ /* 0x000ea8000c1e1900 */
[----:B------:R-:W2:Y:S01]  /*0390*/  LDG.E R16, desc[UR12][R4.64] ;  /* 0x0000000c04107981 */ /* 0x000ea2000c1e1900 */
[----:B---3--:R-:W-:-:S03]  /*03a0*/  FFMA R25, R18, R25, R17 ;  /* 0x0000001912197223 */ /* 0x008fc60000000011 */
[----:B------:R-:W3:Y:S01]  /*03b0*/  LDG.E R17, desc[UR12][R2.64+0x4] ;  /* 0x0000040c02117981 */ /* 0x000ee2000c1e1900 */
[----:B----4-:R-:W-:-:S03]  /*03c0*/  FFMA R26, R20, R19, R25 ;  /* 0x00000013141a7223 */ /* 0x010fc60000000019 */
[----:B------:R-:W3:Y:S04]  /*03d0*/  LDG.E R18, desc[UR12][R4.64+0x4] ;  /* 0x0000040c04127981 */ /* 0x000ee8000c1e1900 */
[----:B------:R-:W4:Y:S01]  /*03e0*/  LDG.E R20, desc[UR12][R2.64+0x8] ;  /* 0x0000080c02147981 */ /* 0x000f22000c1e1900 */
[----:B------:R-:W-:-:S03]  /*03f0*/  FFMA R25, R21, R22, R26 ;  /* 0x0000001615197223 */ /* 0x000fc6000000001a */
[----:B------:R-:W4:Y:S04]  /*0400*/  LDG.E R19, desc[UR12][R4.64+0x8] ;  /* 0x0000080c04137981 */ /* 0x000f28000c1e1900 */
        /* <DEDUP_REMOVED lines=9> */
[----:B------:R-:W4:Y:S04]  /*04a0*/  LDG.E R11, desc[UR12][R2.64+0x18] ;  /* 0x0000180c020b7981 */ /* 0x000f28000c1e1900 */
[----:B------:R-:W4:Y:S04]  /*04b0*/  LDG.E R12, desc[UR12][R4.64+0x18] ;  /* 0x0000180c040c7981 */ /* 0x000f28000c1e1900 */
[----:B------:R-:W4:Y:S04]  /*04c0*/  LDG.E R25, desc[UR12][R4.64+0x1c] ;  /* 0x00001c0c04197981 */ /* 0x000f28000c1e1900 */
[----:B------:R0:W4:Y:S01]  /*04d0*/  LDG.E R26, desc[UR12][R2.64+0x1c] ;  /* 0x00001c0c021a7981 */ /* 0x000122000c1e1900 */
[----:B------:R-:W-:Y:S01]  /*04e0*/  FFMA R13, R14, R13, R27 ;  /* 0x0000000d0e0d7223 */ /* 0x000fe2000000001b */
[----:B------:R-:W-:-:S04]  /*04f0*/  UIADD3 UR11, UPT, UPT, UR11, 0x10, URZ ;  /* 0x000000100b0b7890 */ /* 0x000fc8000fffe0ff */
[----:B------:R-:W-:Y:S01]  /*0500*/  UISETP.NE.AND UP1, UPT, UR11, URZ, UPT ;  /* 0x000000ff0b00728c */ /* 0x000fe2000bf25270 */
[----:B0-----:R-:W-:Y:S02]  /*0510*/  IADD3 R2, P0, PT, R2, 0x40, RZ ;  /* 0x0000004002027810 */ /* 0x001fe40007f1e0ff */
[----:B------:R-:W-:Y:S02]  /*0520*/  IADD3 R0, PT, PT, R0, 0x10, RZ ;  /* 0x0000001000007810 */ /* 0x000fe40007ffe0ff */
[----:B------:R-:W-:Y:S01]  /*0530*/  IADD3.X R3, PT, PT, RZ, R3, RZ, P0, !PT ;  /* 0x00000003ff037210 */ /* 0x000fe200007fe4ff */
[----:B--2---:R-:W-:-:S04]  /*0540*/  FFMA R13, R16, R15, R13 ;  /* 0x0000000f100d7223 */ /* 0x004fc8000000000d */
[----:B---3--:R-:W-:-:S04]  /*0550*/  FFMA R18, R18, R17, R13 ;  /* 0x0000001112127223 */ /* 0x008fc8000000000d */
[----:B----4-:R-:W-:-:S04]  /*0560*/  FFMA R18, R19, R20, R18 ;  /* 0x0000001413127223 */ /* 0x010fc80000000012 */
[----:B------:R-:W-:-:S04]  /*0570*/  FFMA R18, R21, R22, R18 ;  /* 0x0000001615127223 */ /* 0x000fc80000000012 */
[----:B------:R-:W-:-:S04]  /*0580*/  FFMA R18, R23, R24, R18 ;  /* 0x0000001817127223 */ /* 0x000fc80000000012 */
[----:B------:R-:W-:-:S04]  /*0590*/  FFMA R9, R9, R10, R18 ;  /* 0x0000000a09097223 */ /* 0x000fc80000000012 */
[----:B------:R-:W-:-:S04]  /*05a0*/  FFMA R12, R12, R11, R9 ;  /* 0x0000000b0c0c7223 */ /* 0x000fc80000000009 */
[----:B------:R-:W-:Y:S01]  /*05b0*/  FFMA R15, R25, R26, R12 ;  /* 0x0000001a190f7223 */ /* 0x000fe2000000000c */
[----:B------:R-:W-:Y:S06]  /*05c0*/  BRA.U UP1, `(.L_x_2) ;  /* 0xfffffffd011c7547 */ /* 0x000fec000b83ffff */
.L_x_1:
[----:B------:R-:W-:Y:S05]  /*05d0*/  BRA.U !UP0, `(.L_x_0) ;  /* 0x00000005082c7547 */ /* 0x000fea000b800000 */
[----:B------:R-:W-:Y:S02]  /*05e0*/  UISETP.GE.U32.AND UP0, UPT, UR9, 0x8, UPT ;  /* 0x000000080900788c */ /* 0x000fe4000bf06070 */
[----:B------:R-:W-:-:S04]  /*05f0*/  ULOP3.LUT UR5, UR8, 0x7, URZ, 0xc0, !UPT ;  /* 0x0000000708057892 */ /* 0x000fc8000f8ec0ff */
[----:B------:R-:W-:-:S03]  /*0600*/  UISETP.NE.AND UP1, UPT, UR5, URZ, UPT ;  /* 0x000000ff0500728c */ /* 0x000fc6000bf25270 */
[----:B------:R-:W-:Y:S08]  /*0610*/  BRA.U !UP0, `(.L_x_3) ;  /* 0x0000000108787547 */ /* 0x000ff0000b800000 */
[----:B------:R-:W0:Y:S01]  /*0620*/  LDC.64 R2, c[0x0][0x388] ;  /* 0x0000e200ff027b82 */ /* 0x000e220000000a00 */
[----:B------:R-:W-:-:S07]  /*0630*/  IADD3 R9, PT, PT, R7, R8, RZ ;  /* 0x0000000807097210 */ /* 0x000fce0007ffe0ff */
[----:B------:R-:W1:Y:S01]  /*0640*/  LDC.64 R4, c[0x0][0x390] ;  /* 0x0000e400ff047b82 */ /* 0x000e620000000a00 */
[----:B0-----:R-:W-:-:S05]  /*0650*/  IMAD.WIDE R2, R9, 0x4, R2 ;  /* 0x0000000409027825 */ /* 0x001fca00078e0202 */
[----:B------:R-:W2:Y:S01]  /*0660*/  LDG.E R10, desc[UR12][R2.64] ;  /* 0x0000000c020a7981 */ /* 0x000ea2000c1e1900 */
[----:B-1----:R-:W-:-:S03]  /*0670*/  IMAD.WIDE.U32 R4, R8, 0x4, R4 ;  /* 0x0000000408047825 */ /* 0x002fc600078e0004 */
[----:B------:R-:W3:Y:S04]  /*0680*/  LDG.E R13, desc[UR12][R2.64+0x4] ;  /* 0x0000040c020d7981 */ /* 0x000ee8000c1e1900 */
        /* <DEDUP_REMOVED lines=14> */
[----:B------:R-:W-:Y:S01]  /*0770*/  IADD3 R8, PT, PT, R8, 0x8, RZ ;  /* 0x0000000808087810 */ /* 0x000fe20007ffe0ff */
[----:B--2---:R-:W-:-:S04]  /*0780*/  FFMA R10, R10, R11, R15 ;  /* 0x0000000b0a0a7223 */ /* 0x004fc8000000000f */
[----:B---3--:R-:W-:-:S04]  /*0790*/  FFMA R10, R13, R12, R10 ;  /* 0x0000000c0d0a7223 */ /* 0x008fc8000000000a */
[----:B----4-:R-:W-:-:S04]  /*07a0*/  FFMA R10, R17, R14, R10 ;  /* 0x0000000e110a7223 */ /* 0x010fc8000000000a */
[----:B------:R-:W-:-:S04]  /*07b0*/  FFMA R10, R19, R16, R10 ;  /* 0x00000010130a7223 */ /* 0x000fc8000000000a */
[----:B------:R-:W-:-:S04]  /*07c0*/  FFMA R10, R21, R18, R10 ;  /* 0x00000012150a7223 */ /* 0x000fc8000000000a */
[----:B------:R-:W-:-:S04]  /*07d0*/  FFMA R23, R23, R20, R10 ;  /* 0x0000001417177223 */ /* 0x000fc8000000000a */
[----:B------:R-:W-:-:S04]  /*07e0*/  FFMA R0, R0, R9, R23 ;  /* 0x0000000900007223 */ /* 0x000fc80000000017 */
[----:B------:R-:W-:-:S07]  /*07f0*/  FFMA R15, R25, R22, R0 ;  /* 0x00000016190f7223 */ /* 0x000fce0000000000 */
.L_x_3:
        /* <DEDUP_REMOVED lines=22> */
[----:B------:R-:W-:-:S07]  /*0960*/  FFMA R15, R17, R14, R0 ;  /* 0x0000000e110f7223 */ /* 0x000fce0000000000 */
.L_x_4:
[----:B------:R-:W-:Y:S05]  /*0970*/  BRA.U !UP1, `(.L_x_0) ;  /* 0x0000000109447547 */ /* 0x000fea000b800000 */
[----:B------:R-:W0:Y:S01]  /*0980*/  LDC.64 R2, c[0x0][0x390] ;  /* 0x0000e400ff027b82 */ /* 0x000e220000000a00 */
[----:B------:R-:W-:Y:S01]  /*0990*/  IADD3 R7, PT, PT, R7, R8, RZ ;  /* 0x0000000807077210 */ /* 0x000fe20007ffe0ff */
[----:B------:R-:W-:-:S06]  /*09a0*/  UIADD3 UR4, UPT, UPT, -UR4, URZ, URZ ;  /* 0x000000ff04047290 */ /* 0x000fcc000fffe1ff */
[----:B------:R-:W1:Y:S01]  /*09b0*/  LDC.64 R10, c[0x0][0x388] ;  /* 0x0000e200ff0a7b82 */ /* 0x000e620000000a00 */
[----:B0-----:R-:W-:-:S03]  /*09c0*/  IMAD.WIDE.U32 R2, R8, 0x4, R2 ;  /* 0x0000000408027825 */ /* 0x001fc600078e0002 */
[----:B------:R-:W-:Y:S02]  /*09d0*/  MOV R4, R2 ;  /* 0x0000000200047202 */ /* 0x000fe40000000f00 */
[----:B------:R-:W-:-:S07]  /*09e0*/  MOV R5, R3 ;  /* 0x0000000300057202 */ /* 0x000fce0000000f00 */
.L_x_5:
[----:B-1----:R-:W-:Y:S01]  /*09f0*/  IMAD.WIDE R2, R7, 0x4, R10 ;  /* 0x0000000407027825 */ /* 0x002fe200078e020a */
[----:B------:R0:W2:Y:S05]  /*0a00*/  LDG.E R0, desc[UR12][R4.64] ;  /* 0x0000000c04007981 */ /* 0x0000aa000c1e1900 */
[----:B------:R-:W2:Y:S01]  /*0a10*/  LDG.E R2, desc[UR12][R2.64] ;  /* 0x0000000c02027981 */ /* 0x000ea2000c1e1900 */
[----:B------:R-:W-:-:S04]  /*0a20*/  UIADD3 UR4, UPT, UPT, UR4, 0x1, URZ ;  /* 0x0000000104047890 */ /* 0x000fc8000fffe0ff */
[----:B------:R-:W-:Y:S01]  /*0a30*/  UISETP.NE.AND UP0, UPT, UR4, URZ, UPT ;  /* 0x000000ff0400728c */ /* 0x000fe2000bf05270 */
[----:B0-----:R-:W-:Y:S02]  /*0a40*/  IADD3 R4, P0, PT, R4, 0x4, RZ ;  /* 0x0000000404047810 */ /* 0x001fe40007f1e0ff */
[----:B------:R-:W-:Y:S02]  /*0a50*/  IADD3 R7, PT, PT, R7, 0x1, RZ ;  /* 0x0000000107077810 */ /* 0x000fe40007ffe0ff */
[----:B------:R-:W-:Y:S01]  /*0a60*/  IADD3.X R5, PT, PT, RZ, R5, RZ, P0, !PT ;  /* 0x00000005ff057210 */ /* 0x000fe200007fe4ff */
[----:B--2---:R-:W-:-:S03]  /*0a70*/  FFMA R15, R2, R0, R15 ;  /* 0x00000000020f7223 */ /* 0x004fc6000000000f */
[----:B------:R-:W-:Y:S05]  /*0a80*/  BRA.U UP0, `(.L_x_5) ;  /* 0xfffffffd00d87547 */ /* 0x000fea000b83ffff */
.L_x_0:
[----:B------:R-:W-:Y:S01]  /*0a90*/  MOV R0, 0x3bbb989d ;  /* 0x3bbb989d00007802 */ /* 0x000fe20000000f00 */
[----:B------:R-:W-:Y:S01]  /*0aa0*/  BSSY.RECONVERGENT B0, `(.L_x_6) ;  /* 0x0000016000007945 */ /* 0x000fe20003800200 */
[----:B------:R-:W-:-:S03]  /*0ab0*/  MOV R3, 0x437c0000 ;  /* 0x437c000000037802 */ /* 0x000fc60000000f00 */
[----:B------:R-:W-:-:S04]  /*0ac0*/  FFMA.SAT R0, R15, -R0, 0.5 ;  /* 0x3f0000000f007423 */ /* 0x000fc80000002800 */
[----:B------:R-:W-:-:S04]  /*0ad0*/  FFMA.RM R0, R0, R3, 12582913 ;  /* 0x4b40000100007423 */ /* 0x000fc80000004003 */
[C---:B------:R-:W-:Y:S01]  /*0ae0*/  FADD R2, R0.reuse, -12583039 ;  /* 0xcb40007f00027421 */ /* 0x040fe20000000000 */
[----:B------:R-:W-:-:S03]  /*0af0*/  SHF.L.U32 R0, R0, 0x17, RZ ;  /* 0x0000001700007819 */ /* 0x000fc600000006ff */
[----:B------:R-:W-:-:S04]  /*0b00*/  FFMA R2, R15, -1.4426950216293334961, -R2 ;  /* 0xbfb8aa3b0f027823 */ /* 0x000fc80000000802 */
[----:B------:R-:W-:-:S04]  /*0b10*/  FFMA R2, R15, -1.925963033500011079e-08, R2 ;  /* 0xb2a570600f027823 */ /* 0x000fc80000000002 */
[----:B------:R-:W0:Y:S02]  /*0b20*/  MUFU.EX2 R3, R2 ;  /* 0x0000000200037308 */ /* 0x000e240000000800 */
[----:B0-----:R-:W-:-:S05]  /*0b30*/  FFMA R5, R0, R3, 1 ;  /* 0x3f80000000057423 */ /* 0x001fca0000000003 */
[----:B------:R-:W-:-:S04]  /*0b40*/  IADD3 R0, PT, PT, R5, 0x1800000, RZ ;  /* 0x0180000005007810 */ /* 0x000fc80007ffe0ff */
[----:B------:R-:W-:-:S04]  /*0b50*/  LOP3.LUT R0, R0, 0x7f800000, RZ, 0xc0, !PT ;  /* 0x7f80000000007812 */ /* 0x000fc800078ec0ff */
[----:B------:R-:W-:-:S13]  /*0b60*/  ISETP.GT.U32.AND P0, PT, R0, 0x1ffffff, PT ;  /* 0x01ffffff0000780c */ /* 0x000fda0003f04070 */
[----:B------:R-:W-:Y:S05]  /*0b70*/  @P0 BRA `(.L_x_7) ;  /* 0x0000000000100947 */ /* 0x000fea0003800000 */
[----:B------:R-:W-:-:S07]  /*0b80*/  MOV R4, 0xba0 ;  /* 0x00000ba000047802 */ /* 0x000fce0000000f00 */
[----:B-----5:R-:W-:Y:S05]  /*0b90*/  CALL.REL.NOINC `($__internal_0_$__cuda_sm20_rcp_rn_f32_slowpath) ;  /* 0x0000000000f87944 */ /* 0x020fea0003c00000 */
[----:B------:R-:W-:Y:S01]  /*0ba0*/  MOV R0, R3 ;  /* 0x0000000300007202 */ /* 0x000fe20000000f00 */
[----:B------:R-:W-:Y:S06]  /*0bb0*/  BRA `(.L_x_8) ;  /* 0x0000000000107947 */ /* 0x000fec0003800000 */
.L_x_7:
[----:B------:R-:W0:Y:S02]  /*0bc0*/  MUFU.RCP R0, R5 ;  /* 0x0000000500007308 */ /* 0x000e240000001000 */
[----:B0-----:R-:W-:-:S04]  /*0bd0*/  FFMA R2, R5, R0, -1 ;  /* 0xbf80000005027423 */ /* 0x001fc80000000000 */
[----:B------:R-:W-:-:S04]  /*0be0*/  FADD.FTZ R3, -R2, -RZ ;  /* 0x800000ff02037221 */ /* 0x000fc80000010100 */
[----:B------:R-:W-:-:S07]  /*0bf0*/  FFMA R0, R0, R3, R0 ;  /* 0x0000000300007223 */ /* 0x000fce0000000000 */
.L_x_8:
[----:B------:R-:W-:Y:S05]  /*0c00*/  BSYNC.RECONVERGENT B0 ;  /* 0x0000000000007941 */ /* 0x000fea0003800200 */
.L_x_6:
[----:B------:R-:W-:Y:S01]  /*0c10*/  FMNMX R0, R0, 0.99999988079071044922, PT ;  /* 0x3f7ffffe00007809 */ /* 0x000fe20003800000 */
[----:B------:R-:W-:-:S03]  /*0c20*/  HFMA2 R11, -RZ, RZ, 1.5048828125, 33.21875 ;  /* 0x3e055027ff0b7431 */ /* 0x000fc600000001ff */
[----:B------:R-:W-:-:S04]  /*0c30*/  FMNMX R2, R0, 1.0000000116860974231e-07, !PT ;  /* 0x33d6bf9500027809 */ /* 0x000fc80007800000 */
[C---:B------:R-:W-:Y:S01]  /*0c40*/  IADD3 R5, PT, PT, R2.reuse, -0x3f2aaaab, RZ ;  /* 0xc0d5555502057810 */ /* 0x040fe20007ffe0ff */
[----:B------:R-:W-:-:S03]  /*0c50*/  FADD R3, -R2, 1 ;  /* 0x3f80000002037421 */ /* 0x000fc60000000100 */
[----:B------:R-:W-:Y:S02]  /*0c60*/  LOP3.LUT R5, R5, 0xff800000, RZ, 0xc0, !PT ;  /* 0xff80000005057812 */ /* 0x000fe400078ec0ff */
[----:B------:R-:W-:Y:S02]  /*0c70*/  FSETP.GEU.AND P0, PT, R3, 1.175494350822287508e-38, PT ;  /* 0x008000000300780b */ /* 0x000fe40003f0e000 */
[----:B------:R-:W-:-:S05]  /*0c80*/  IADD3 R4, PT, PT, R2, -R5, RZ ;  /* 0x8000000502047210 */ /* 0x000fca0007ffe0ff */
[----:B------:R-:W-:-:S06]  /*0c90*/  FADD R4, R4, -1 ;  /* 0xbf80000004047421 */ /* 0x000fcc0000000000 */
[----:B------:R-:W-:-:S05]  /*0ca0*/  @!P0 FMUL R3, R3, 8388608 ;  /* 0x4b00000003038820 */ /* 0x000fca0000400000 */
[C---:B------:R-:W-:Y:S02]  /*0cb0*/  IADD3 R0, PT, PT, R3.reuse, -0x3f2aaaab, RZ ;  /* 0xc0d5555503007810 */ /* 0x040fe40007ffe0ff */
[----:B------:R-:W-:Y:S02]  /*0cc0*/  ISETP.GT.U32.AND P1, PT, R3, 0x7f7fffff, PT ;  /* 0x7f7fffff0300780c */ /* 0x000fe40003f24070 */
[----:B------:R-:W-:-:S04]  /*0cd0*/  LOP3.LUT R8, R0, 0xff800000, RZ, 0xc0, !PT ;  /* 0xff80000000087812 */ /* 0x000fc800078ec0ff */
[----:B------:R-:W-:-:S05]  /*0ce0*/  IADD3 R0, PT, PT, R3, -R8, RZ ;  /* 0x8000000803007210 */ /* 0x000fca0007ffe0ff */
[----:B------:R-:W-:Y:S01]  /*0cf0*/  FADD R10, R0, -1 ;  /* 0xbf800000000a7421 */ /* 0x000fe20000000000 */
[----:B------:R-:W-:Y:S02]  /*0d00*/  FSEL R0, RZ, -23, P0 ;  /* 0xc1b80000ff007808 */ /* 0x000fe40000000000 */
[----:B------:R-:W-:Y:S01]  /*0d10*/  ISETP.GT.U32.AND P0, PT, R2, 0x7f7fffff, PT ;  /* 0x7f7fffff0200780c */ /* 0x000fe20003f04070 */
[----:B------:R-:W-:-:S04]  /*0d20*/  FFMA R7, R10, -R11, 0.14084610342979431152 ;  /* 0x3e1039f60a077423 */ /* 0x000fc8000000080b */
[----:B------:R-:W-:Y:S01]  /*0d30*/  FFMA R9, R10, R7, -0.12148627638816833496 ;  /* 0xbdf8cdcc0a097423 */ /* 0x000fe20000000007 */
[----:B------:R-:W-:-:S03]  /*0d40*/  FFMA R7, R4, -R11, 0.14084610342979431152 ;  /* 0x3e1039f604077423 */ /* 0x000fc6000000080b */
[----:B------:R-:W-:Y:S01]  /*0d50*/  FFMA R9, R10, R9, 0.13980610668659210205 ;  /* 0x3e0f29550a097423 */ /* 0x000fe20000000009 */
[----:B------:R-:W-:-:S03]  /*0d60*/  FFMA R7, R4, R7, -0.12148627638816833496 ;  /* 0xbdf8cdcc04077423 */ /* 0x000fc60000000007 */
[----:B------:R-:W-:Y:S01]  /*0d70*/  FFMA R9, R10, R9, -0.16684235632419586182 ;  /* 0xbe2ad8b90a097423 */ /* 0x000fe20000000009 */
[----:B------:R-:W-:-:S03]  /*0d80*/  FFMA R7, R4, R7, 0.13980610668659210205 ;  /* 0x3e0f295504077423 */ /* 0x000fc60000000007 */
[----:B------:R-:W-:Y:S01]  /*0d90*/  FFMA R9, R10, R9, 0.20012299716472625732 ;  /* 0x3e4ced0b0a097423 */ /* 0x000fe20000000009 */
[----:B------:R-:W-:-:S03]  /*0da0*/  FFMA R7, R4, R7, -0.16684235632419586182 ;  /* 0xbe2ad8b904077423 */ /* 0x000fc60000000007 */
[----:B------:R-:W-:Y:S01]  /*0db0*/  FFMA R9, R10, R9, -0.24999669194221496582 ;  /* 0xbe7fff220a097423 */ /* 0x000fe20000000009 */
[----:B------:R-:W-:-:S03]  /*0dc0*/  FFMA R7, R4, R7, 0.20012299716472625732 ;  /* 0x3e4ced0b04077423 */ /* 0x000fc60000000007 */
[----:B------:R-:W-:Y:S01]  /*0dd0*/  FFMA R11, R10, R9, 0.33333182334899902344 ;  /* 0x3eaaaa780a0b7423 */ /* 0x000fe20000000009 */
[----:B------:R-:W-:Y:S01]  /*0de0*/  FFMA R7, R4, R7, -0.24999669194221496582 ;  /* 0xbe7fff2204077423 */ /* 0x000fe20000000007 */
[----:B------:R-:W-:Y:S02]  /*0df0*/  I2FP.F32.S32 R9, R8 ;  /* 0x0000000800097245 */ /* 0x000fe40000201400 */
[----:B------:R-:W-:Y:S01]  /*0e00*/  FFMA R11, R10, R11, -0.5 ;  /* 0xbf0000000a0b7423 */ /* 0x000fe2000000000b */
[----:B------:R-:W-:Y:S01]  /*0e10*/  FFMA R7, R4, R7, 0.33333182334899902344 ;  /* 0x3eaaaa7804077423 */ /* 0x000fe20000000007 */
[----:B------:R-:W-:Y:S01]  /*0e20*/  MOV R8, 0x7f800000 ;  /* 0x7f80000000087802 */ /* 0x000fe20000000f00 */
[----:B------:R-:W-:Y:S01]  /*0e30*/  FFMA R0, R9, 1.1920928955078125e-07, R0 ;  /* 0x3400000009007823 */ /* 0x000fe20000000000 */
[----:B------:R-:W-:Y:S01]  /*0e40*/  FMUL R11, R10, R11 ;  /* 0x0000000b0a0b7220 */ /* 0x000fe20000400000 */
[----:B------:R-:W-:-:S03]  /*0e50*/  FFMA R7, R4, R7, -0.5 ;  /* 0xbf00000004077423 */ /* 0x000fc60000000007 */
[----:B------:R-:W-:Y:S01]  /*0e60*/  FFMA R11, R10, R11, R10 ;  /* 0x0000000b0a0b7223 */ /* 0x000fe2000000000a */
[----:B------:R-:W-:-:S03]  /*0e70*/  FMUL R7, R4, R7 ;  /* 0x0000000704077220 */ /* 0x000fc60000400000 */
[----:B------:R-:W-:Y:S01]  /*0e80*/  FFMA R11, R0, 0.69314718246459960938, R11 ;  /* 0x3f317218000b7823 */ /* 0x000fe2000000000b */
[----:B------:R-:W-:Y:S01]  /*0e90*/  I2FP.F32.S32 R0, R5 ;  /* 0x0000000500007245 */ /* 0x000fe20000201400 */
[----:B------:R-:W-:Y:S01]  /*0ea0*/  FFMA R7, R4, R7, R4 ;  /* 0x0000000704077223 */ /* 0x000fe20000000004 */
[C---:B------:R-:W-:Y:S01]  /*0eb0*/  @P1 FFMA R11, R3.reuse, R8, +INF ;  /* 0x7f800000030b1423 */ /* 0x040fe20000000008 */
[----:B------:R-:W0:Y:S01]  /*0ec0*/  LDC.64 R4, c[0x0][0x398] ;  /* 0x0000e600ff047b82 */ /* 0x000e220000000a00 */
[----:B------:R-:W-:Y:S01]  /*0ed0*/  FSETP.NEU.AND P1, PT, R3, RZ, PT ;  /* 0x000000ff0300720b */ /* 0x000fe20003f2d000 */
[----:B------:R-:W-:-:S03]  /*0ee0*/  FFMA R0, R0, 1.1920928955078125e-07, RZ ;  /* 0x3400000000007823 */ /* 0x000fc600000000ff */
[----:B------:R-:W-:Y:S01]  /*0ef0*/  FSEL R11, R11, -INF , P1 ;  /* 0xff8000000b0b7808 */ /* 0x000fe20000800000 */
[----:B------:R-:W-:Y:S01]  /*0f00*/  FFMA R7, R0, 0.69314718246459960938, R7 ;  /* 0x3f31721800077823 */ /* 0x000fe20000000007 */
[----:B-----5:R-:W-:Y:S01]  /*0f10*/  FADD R0, -R6, 1 ;  /* 0x3f80000006007421 */ /* 0x020fe20000000100 */
[----:B------:R-:W-:-:S03]  /*0f20*/  @P0 FFMA R7, R2, R8, +INF ;  /* 0x7f80000002070423 */ /* 0x000fc60000000008 */
[----:B------:R-:W-:-:S04]  /*0f30*/  FMUL R11, R0, R11 ;  /* 0x0000000b000b7220 */ /* 0x000fc80000400000 */
[----:B------:R-:W-:-:S04]  /*0f40*/  FFMA R7, R6, R7, R11 ;  /* 0x0000000706077223 */ /* 0x000fc8000000000b */
[----:B------:R-:W-:-:S05]  /*0f50*/  FADD R7, -R7, -RZ ;  /* 0x800000ff07077221 */ /* 0x000fca0000000100 */
[----:B0-----:R-:W-:Y:S01]  /*0f60*/  REDG.E.ADD.F32.FTZ.RN.STRONG.GPU desc[UR12][R4.64], R7 ;  /* 0x00000007040079a6 */ /* 0x001fe2000c12f30c */
[----:B------:R-:W-:Y:S05]  /*0f70*/  EXIT ;  /* 0x000000000000794d */ /* 0x000fea0003800000 */
        .weak           $__internal_0_$__cuda_sm20_rcp_rn_f32_slowpath
        .type           $__internal_0_$__cuda_sm20_rcp_rn_f32_slowpath,@function
        .size           $__internal_0_$__cuda_sm20_rcp_rn_f32_slowpath,(.L_x_14 - $__internal_0_$__cuda_sm20_rcp_rn_f32_slowpath)
$__internal_0_$__cuda_sm20_rcp_rn_f32_slowpath:
[----:B------:R-:W-:Y:S01]  /*0f80*/  SHF.L.U32 R0, R5, 0x1, RZ ;  /* 0x0000000105007819 */ /* 0x000fe200000006ff */
[----:B------:R-:W-:Y:S03]  /*0f90*/  BSSY.RECONVERGENT B1, `(.L_x_9) ;  /* 0x0000031000017945 */ /* 0x000fe60003800200 */
[----:B------:R-:W-:Y:S02]  /*0fa0*/  SHF.R.U32.HI R7, RZ, 0x18, R0 ;  /* 0x00000018ff077819 */ /* 0x000fe40000011600 */
[----:B------:R-:W-:Y:S02]  /*0fb0*/  MOV R0, R5 ;  /* 0x0000000500007202 */ /* 0x000fe40000000f00 */
[----:B------:R-:W-:-:S13]  /*0fc0*/  ISETP.NE.U32.AND P0, PT, R7, RZ, PT ;  /* 0x000000ff0700720c */ /* 0x000fda0003f05070 */
[----:B------:R-:W-:Y:S05]  /*0fd0*/  @P0 BRA `(.L_x_10) ;  /* 0x0000000000280947 */ /* 0x000fea0003800000 */
[----:B------:R-:W-:-:S04]  /*0fe0*/  SHF.L.U32 R2, R0, 0x1, RZ ;  /* 0x0000000100027819 */ /* 0x000fc800000006ff */
[----:B------:R-:W-:-:S13]  /*0ff0*/  ISETP.NE.AND P0, PT, R2, RZ, PT ;  /* 0x000000ff0200720c */ /* 0x000fda0003f05270 */
[----:B------:R-:W-:Y:S01]  /*1000*/  @P0 FFMA R5, R0, 1.84467440737095516160e+19, RZ ;  /* 0x5f80000000050823 */ /* 0x000fe200000000ff */
[----:B------:R-:W-:Y:S08]  /*1010*/  @!P0 MUFU.RCP R3, R0 ;  /* 0x0000000000038308 */ /* 0x000ff00000001000 */
[----:B------:R-:W0:Y:S02]  /*1020*/  @P0 MUFU.RCP R2, R5 ;  /* 0x0000000500020308 */ /* 0x000e240000001000 */
[----:B0-----:R-:W-:-:S04]  /*1030*/  @P0 FFMA R7, R5, R2, -1 ;  /* 0xbf80000005070423 */ /* 0x001fc80000000002 */
[----:B------:R-:W-:-:S04]  /*1040*/  @P0 FADD.FTZ R7, -R7, -RZ ;  /* 0x800000ff07070221 */ /* 0x000fc80000010100 */
[----:B------:R-:W-:-:S04]  /*1050*/  @P0 FFMA R2, R2, R7, R2 ;  /* 0x0000000702020223 */ /* 0x000fc80000000002 */
[----:B------:R-:W-:Y:S01]  /*1060*/  @P0 FFMA R3, R2, 1.84467440737095516160e+19, RZ ;  /* 0x5f80000002030823 */ /* 0x000fe200000000ff */
[----:B------:R-:W-:Y:S06]  /*1070*/  BRA `(.L_x_11) ;  /* 0x0000000000887947 */ /* 0x000fec0003800000 */
.L_x_10:
[----:B------:R-:W-:-:S04]  /*1080*/  IADD3 R9, PT, PT, R7, -0xfd, RZ ;  /* 0xffffff0307097810 */ /* 0x000fc80007ffe0ff */
[----:B------:R-:W-:-:S13]  /*1090*/  ISETP.GT.U32.AND P0, PT, R9, 0x1, PT ;  /* 0x000000010900780c */ /* 0x000fda0003f04070 */
[----:B------:R-:W-:Y:S05]  /*10a0*/  @P0 BRA `(.L_x_12) ;  /* 0x0000000000780947 */ /* 0x000fea0003800000 */
[----:B------:R-:W-:Y:S01]  /*10b0*/  LOP3.LUT R2, R0, 0x7fffff, RZ, 0xc0, !PT ;  /* 0x007fffff00027812 */ /* 0x000fe200078ec0ff */
[----:B------:R-:W-:-:S03]  /*10c0*/  HFMA2 R10, -RZ, RZ, 0, 1.78813934326171875e-07 ;  /* 0x00000003ff0a7431 */ /* 0x000fc600000001ff */
[----:B------:R-:W-:-:S04]  /*10d0*/  LOP3.LUT R2, R2, 0x3f800000, RZ, 0xfc, !PT ;  /* 0x3f80000002027812 */ /* 0x000fc800078efcff */
[----:B------:R-:W0:Y:S01]  /*10e0*/  MUFU.RCP R3, R2 ;  /* 0x0000000200037308 */ /* 0x000e220000001000 */
[----:B------:R-:W-:Y:S01]  /*10f0*/  SHF.L.U32 R10, R10, R9, RZ ;  /* 0x000000090a0a7219 */ /* 0x000fe200000006ff */
[----:B0-----:R-:W-:-:S04]  /*1100*/  FFMA R5, R2, R3, -1 ;  /* 0xbf80000002057423 */ /* 0x001fc80000000003 */
[----:B------:R-:W-:-:S04]  /*1110*/  FADD.FTZ R8, -R5, -RZ ;  /* 0x800000ff05087221 */ /* 0x000fc80000010100 */
[CCC-:B------:R-:W-:Y:S01]  /*1120*/  FFMA.RM R5, R3.reuse, R8.reuse, R3.reuse ;  /* 0x0000000803057223 */ /* 0x1c0fe20000004003 */
[----:B------:R-:W-:-:S04]  /*1130*/  FFMA.RP R8, R3, R8, R3 ;  /* 0x0000000803087223 */ /* 0x000fc80000008003 */
[C---:B------:R-:W-:Y:S02]  /*1140*/  LOP3.LUT R3, R5.reuse, 0x7fffff, RZ, 0xc0, !PT ;  /* 0x007fffff05037812 */ /* 0x040fe400078ec0ff */
[----:B------:R-:W-:Y:S02]  /*1150*/  FSETP.NEU.FTZ.AND P0, PT, R5, R8, PT ;  /* 0x000000080500720b */ /* 0x000fe40003f1d000 */
[----:B------:R-:W-:Y:S02]  /*1160*/  LOP3.LUT R3, R3, 0x800000, RZ, 0xfc, !PT ;  /* 0x0080000003037812 */ /* 0x000fe400078efcff */
[----:B------:R-:W-:Y:S02]  /*1170*/  SEL R5, RZ, 0xffffffff, !P0 ;  /* 0xffffffffff057807 */ /* 0x000fe40004000000 */
[----:B------:R-:W-:Y:S02]  /*1180*/  LOP3.LUT R10, R10, R3, RZ, 0xc0, !PT ;  /* 0x000000030a0a7212 */ /* 0x000fe400078ec0ff */
[----:B------:R-:W-:-:S02]  /*1190*/  IADD3 R2, PT, PT, -R5, RZ, RZ ;  /* 0x000000ff05027210 */ /* 0x000fc40007ffe1ff */
[-C--:B------:R-:W-:Y:S02]  /*11a0*/  SHF.R.U32.HI R10, RZ, R9.reuse, R10 ;  /* 0x00000009ff0a7219 */ /* 0x080fe4000001160a */
[----:B------:R-:W-:Y:S02]  /*11b0*/  LOP3.LUT P1, RZ, R2, R9, R3, 0xf8, !PT ;  /* 0x0000000902ff7212 */ /* 0x000fe4000782f803 */
[C---:B------:R-:W-:Y:S02]  /*11c0*/  LOP3.LUT P0, RZ, R10.reuse, 0x1, RZ, 0xc0, !PT ;  /* 0x000000010aff7812 */ /* 0x040fe4000780c0ff */
[----:B------:R-:W-:-:S04]  /*11d0*/  LOP3.LUT P2, RZ, R10, 0x2, RZ, 0xc0, !PT ;  /* 0x000000020aff7812 */ /* 0x000fc8000784c0ff */
[----:B------:R-:W-:Y:S02]  /*11e0*/  PLOP3.LUT P0, PT, P0, P1, P2, 0xe0, 0x0 ;  /* 0x000000000000781c */ /* 0x000fe40000703c20 */
[----:B------:R-:W-:Y:S02]  /*11f0*/  LOP3.LUT P1, RZ, R0, 0x7fffff, RZ, 0xc0, !PT ;  /* 0x007fffff00ff7812 */ /* 0x000fe4000782c0ff */
[----:B------:R-:W-:-:S04]  /*1200*/  SEL R2, RZ, 0x1, !P0 ;  /* 0x00000001ff027807 */ /* 0x000fc80004000000 */
[----:B------:R-:W-:-:S04]  /*1210*/  IADD3 R2, PT, PT, -R2, RZ, RZ ;  /* 0x000000ff02027210 */ /* 0x000fc80007ffe1ff */
[----:B------:R-:W-:Y:S02]  /*1220*/  ISETP.GE.AND P0, PT, R2, RZ, PT ;  /* 0x000000ff0200720c */ /* 0x000fe40003f06270 */
[----:B------:R-:W-:-:S04]  /*1230*/  IADD3 R2, PT, PT, R7, -0xfc, RZ ;  /* 0xffffff0407027810 */ /* 0x000fc80007ffe0ff */
[----:B------:R-:W-:-:S07]  /*1240*/  SHF.R.U32.HI R3, RZ, R2, R3 ;  /* 0x00000002ff037219 */ /* 0x000fce0000011603 */
[----:B------:R-:W-:-:S04]  /*1250*/  @!P0 IADD3 R3, PT, PT, R3, 0x1, RZ ;  /* 0x0000000103038810 */ /* 0x000fc80007ffe0ff */
[----:B------:R-:W-:-:S04]  /*1260*/  @!P1 SHF.L.U32 R3, R3, 0x1, RZ ;  /* 0x0000000103039819 */ /* 0x000fc800000006ff */
[----:B------:R-:W-:Y:S01]  /*1270*/  LOP3.LUT R3, R3, 0x80000000, R0, 0xf8, !PT ;  /* 0x8000000003037812 */ /* 0x000fe200078ef800 */
[----:B------:R-:W-:Y:S06]  /*1280*/  BRA `(.L_x_11) ;  /* 0x0000000000047947 */ /* 0x000fec0003800000 */
.L_x_12:
[----:B------:R0:W1:Y:S02]  /*1290*/  MUFU.RCP R3, R0 ;  /* 0x0000000000037308 */ /* 0x0000640000001000 */
.L_x_11:
[----:B------:R-:W-:Y:S05]  /*12a0*/  BSYNC.RECONVERGENT B1 ;  /* 0x0000000000017941 */ /* 0x000fea0003800200 */
.L_x_9:
[----:B------:R-:W-:-:S04]  /*12b0*/  MOV R5, 0x0 ;  /* 0x0000000000057802 */ /* 0x000fc80000000f00 */
[----:B01----:R-:W-:Y:S05]  /*12c0*/  RET.REL.NODEC R4 `(_Z29binaryCrossEntropyFusedKernelPfS_S_S_ii) ;  /* 0xffffffec044c7950 */ /* 0x003fea0003c3ffff */
.L_x_13:
[----:B------:R-:W-:-:S00]  /*12d0*/  BRA `(.L_x_13) ;  /* 0xfffffffc00fc7947 */ /* 0x000fc0000383ffff */
[----:B------:R-:W-:-:S00]  /*12e0*/  NOP ;  /* 0x0000000000007918 */ /* 0x000fc00000000000 */
        /* <DEDUP_REMOVED lines=9> */
.L_x_14:


//--------------------- .nv.shared.reserved.0     --------------------------
	.section	.nv.shared.reserved.0,"aw",@nobits
	.weak		__nv_reservedSMEM_offset_0_alias
	.size		__nv_reservedSMEM_offset_0_alias, 0, 64
	.other		__nv_reservedSMEM_offset_0_alias,@"STO_CUDA_RESERVED_SHARED STV_DEFAULT"
__nv_reservedSMEM_offset_0_alias:
	.zero		0
	.zero		64


//--------------------- .nv.constant0._Z29binaryCrossEntropyFusedKernelPfS_S_S_ii --------------------------
	.section	.nv.constant0._Z29binaryCrossEntropyFusedKernelPfS_S_S_ii,"a",@progbits
	.sectionflags	@""
	.align	4
.nv.constant0._Z29binaryCrossEntropyFusedKernelPfS_S_S_ii:
	.zero		936


//--------------------- SYMBOLS --------------------------

	.type		.nv.reservedSmem.offset0,@object
	.size		.nv.reservedSmem.offset0,0x4
